	.headerflags	@"EF_CUDA_TEXMODE_UNIFIED EF_CUDA_64BIT_ADDRESS EF_CUDA_ACCELERATORS EF_CUDA_SM90 EF_CUDA_VIRTUAL_SM(EF_CUDA_SM90)"
	.elftype	@"ET_EXEC"


//--------------------- .nv.info                  --------------------------
	.section	.nv.info,"",@"SHT_CUDA_INFO"
	.align	4


	//----- nvinfo : EIATTR_REGCOUNT
	.align		4
        /*0000*/ 	.byte	0x04, 0x2f
        /*0002*/ 	.short	(.L_1 - .L_0)
	.align		4
.L_0:
        /*0004*/ 	.word	index@(triton_poi_fused__unsafe_index_add_mul_sub_119)
        /*0008*/ 	.word	0x00000014


	//----- nvinfo : EIATTR_MIN_STACK_SIZE
	.align		4
.L_1:
        /*000c*/ 	.byte	0x04, 0x12
        /*000e*/ 	.short	(.L_3 - .L_2)
	.align		4
.L_2:
        /*0010*/ 	.word	index@(triton_poi_fused__unsafe_index_add_mul_sub_119)
        /*0014*/ 	.word	0x00000000


	//----- nvinfo : EIATTR_FRAME_SIZE
	.align		4
.L_3:
        /*0018*/ 	.byte	0x04, 0x11
        /*001a*/ 	.short	(.L_5 - .L_4)
	.align		4
.L_4:
        /*001c*/ 	.word	index@(triton_poi_fused__unsafe_index_add_mul_sub_119)
        /*0020*/ 	.word	0x00000000


	//----- nvinfo : EIATTR_MIN_STACK_SIZE
	.align		4
.L_5:
        /*0024*/ 	.byte	0x04, 0x12
        /*0026*/ 	.short	(.L_7 - .L_6)
	.align		4
.L_6:
        /*0028*/ 	.word	index@(triton_poi_fused__unsafe_index_add_mul_sub_119)
        /*002c*/ 	.word	0x00000000
.L_7:


//--------------------- .nv.info.triton_poi_fused__unsafe_index_add_mul_sub_119 --------------------------
	.section	.nv.info.triton_poi_fused__unsafe_index_add_mul_sub_119,"",@"SHT_CUDA_INFO"
	.sectionflags	@""
	.align	4


	//----- nvinfo : EIATTR_CUDA_API_VERSION
	.align		4
        /*0000*/ 	.byte	0x04, 0x37
        /*0002*/ 	.short	(.L_9 - .L_8)
.L_8:
        /*0004*/ 	.word	0x0000007c


	//----- nvinfo : EIATTR_KPARAM_INFO
	.align		4
.L_9:
        /*0008*/ 	.byte	0x04, 0x17
        /*000a*/ 	.short	(.L_11 - .L_10)
.L_10:
        /*000c*/ 	.word	0x00000000
        /*0010*/ 	.short	0x0006
        /*0012*/ 	.short	0x0030
        /*0014*/ 	.byte	0x00, 0xf0, 0x11, 0x00


	//----- nvinfo : EIATTR_KPARAM_INFO
	.align		4
.L_11:
        /*0018*/ 	.byte	0x04, 0x17
        /*001a*/ 	.short	(.L_13 - .L_12)
.L_12:
        /*001c*/ 	.word	0x00000000
        /*0020*/ 	.short	0x0005
        /*0022*/ 	.short	0x0028
        /*0024*/ 	.byte	0x00, 0xf4, 0x21, 0x00


	//----- nvinfo : EIATTR_KPARAM_INFO
	.align		4
.L_13:
        /*0028*/ 	.byte	0x04, 0x17
        /*002a*/ 	.short	(.L_15 - .L_14)
.L_14:
        /*002c*/ 	.word	0x00000000
        /*0030*/ 	.short	0x0004
        /*0032*/ 	.short	0x0020
        /*0034*/ 	.byte	0x00, 0xf4, 0x21, 0x00


	//----- nvinfo : EIATTR_KPARAM_INFO
	.align		4
.L_15:
        /*0038*/ 	.byte	0x04, 0x17
        /*003a*/ 	.short	(.L_17 - .L_16)
.L_16:
        /*003c*/ 	.word	0x00000000
        /*0040*/ 	.short	0x0003
        /*0042*/ 	.short	0x0018
        /*0044*/ 	.byte	0x00, 0xf4, 0x21, 0x00


	//----- nvinfo : EIATTR_KPARAM_INFO
	.align		4
.L_17:
        /*0048*/ 	.byte	0x04, 0x17
        /*004a*/ 	.short	(.L_19 - .L_18)
.L_18:
        /*004c*/ 	.word	0x00000000
        /*0050*/ 	.short	0x0002
        /*0052*/ 	.short	0x0010
        /*0054*/ 	.byte	0x00, 0xf4, 0x21, 0x00


	//----- nvinfo : EIATTR_KPARAM_INFO
	.align		4
.L_19:
        /*0058*/ 	.byte	0x04, 0x17
        /*005a*/ 	.short	(.L_21 - .L_20)
.L_20:
        /*005c*/ 	.word	0x00000000
        /*0060*/ 	.short	0x0001
        /*0062*/ 	.short	0x0008
        /*0064*/ 	.byte	0x00, 0xf4, 0x21, 0x00


	//----- nvinfo : EIATTR_KPARAM_INFO
	.align		4
.L_21:
        /*0068*/ 	.byte	0x04, 0x17
        /*006a*/ 	.short	(.L_23 - .L_22)
.L_22:
        /*006c*/ 	.word	0x00000000
        /*0070*/ 	.short	0x0000
        /*0072*/ 	.short	0x0000
        /*0074*/ 	.byte	0x00, 0xf4, 0x21, 0x00


	//----- nvinfo : EIATTR_SPARSE_MMA_MASK
	.align		4
.L_23:
        /*0078*/ 	.byte	0x03, 0x50
        /*007a*/ 	.short	0x0000


	//----- nvinfo : EIATTR_MAXREG_COUNT
	.align		4
        /*007c*/ 	.byte	0x03, 0x1b
        /*007e*/ 	.short	0x00ff


	//----- nvinfo : EIATTR_EXIT_INSTR_OFFSETS
	.align		4
        /*0080*/ 	.byte	0x04, 0x1c
        /*0082*/ 	.short	(.L_25 - .L_24)


	//   ....[0]....
.L_24:
        /*0084*/ 	.word	0x00000400


	//   ....[1]....
        /*0088*/ 	.word	0x00000420


	//----- nvinfo : EIATTR_REQNTID
	.align		4
.L_25:
        /*008c*/ 	.byte	0x04, 0x10
        /*008e*/ 	.short	(.L_27 - .L_26)
.L_26:
        /*0090*/ 	.word	0x00000080
        /*0094*/ 	.word	0x00000001
        /*0098*/ 	.word	0x00000001


	//----- nvinfo : EIATTR_CBANK_PARAM_SIZE
	.align		4
.L_27:
        /*009c*/ 	.byte	0x03, 0x19
        /*009e*/ 	.short	0x0034


	//----- nvinfo : EIATTR_PARAM_CBANK
	.align		4
        /*00a0*/ 	.byte	0x04, 0x0a
        /*00a2*/ 	.short	(.L_29 - .L_28)
	.align		4
.L_28:
        /*00a4*/ 	.word	index@(.nv.constant0.triton_poi_fused__unsafe_index_add_mul_sub_119)
        /*00a8*/ 	.short	0x0210
        /*00aa*/ 	.short	0x0034


	//----- nvinfo : EIATTR_SW_WAR
	.align		4
.L_29:
        /*00ac*/ 	.byte	0x04, 0x36
        /*00ae*/ 	.short	(.L_31 - .L_30)
.L_30:
        /*00b0*/ 	.word	0x00000008
.L_31:


//--------------------- .nv.callgraph             --------------------------
	.section	.nv.callgraph,"",@"SHT_CUDA_CALLGRAPH"
	.align	4
	.sectionentsize	8
	.align		4
        /*0000*/ 	.word	0x00000000
	.align		4
        /*0004*/ 	.word	0xffffffff
	.align		4
        /*0008*/ 	.word	0x00000000
	.align		4
        /*000c*/ 	.word	0xfffffffe
	.align		4
        /*0010*/ 	.word	0x00000000
	.align		4
        /*0014*/ 	.word	0xfffffffd
	.align		4
        /*0018*/ 	.word	0x00000000
	.align		4
        /*001c*/ 	.word	0xfffffffc


//--------------------- .text.triton_poi_fused__unsafe_index_add_mul_sub_119 --------------------------
	.section	.text.triton_poi_fused__unsafe_index_add_mul_sub_119,"ax",@progbits
	.align	128
        .global         triton_poi_fused__unsafe_index_add_mul_sub_119
        .type           triton_poi_fused__unsafe_index_add_mul_sub_119,@function
        .size           triton_poi_fused__unsafe_index_add_mul_sub_119,(.L_x_1 - triton_poi_fused__unsafe_index_add_mul_sub_119)
        .other          triton_poi_fused__unsafe_index_add_mul_sub_119,@"STO_CUDA_ENTRY STV_DEFAULT"
triton_poi_fused__unsafe_index_add_mul_sub_119:
.text.triton_poi_fused__unsafe_index_add_mul_sub_119:
[----:B------:R-:W0:Y:S02]  /*0000*/  LDC R1, c[0x0][0x28] ;  /* 0x00000a00ff017b82 */ /* 0x000e240000000800 */
[----:B------:R-:W1:Y:S01]  /*0010*/  S2R R3, SR_TID.X ;  /* 0x0000000000037919 */ /* 0x000e620000002100 */
[----:B------:R-:W2:Y:S01]  /*0020*/  LDC.64 R12, c[0x0][0x210] ;  /* 0x00008400ff0c7b82 */ /* 0x000ea20000000a00 */
[----:B------:R-:W-:Y:S01]  /*0030*/  CS2R R8, SRZ ;  /* 0x0000000000087805 */ /* 0x000fe2000001ff00 */
[----:B------:R-:W-:Y:S01]  /*0040*/  ULDC.64 UR4, c[0x0][0x208] ;  /* 0x0000820000047ab9 */ /* 0x000fe20000000a00 */
[----:B------:R-:W3:Y:S05]  /*0050*/  S2R R4, SR_CTAID.X ;  /* 0x0000000000047919 */ /* 0x000eea0000002500 */
[----:B------:R-:W4:Y:S01]  /*0060*/  LDC.64 R14, c[0x0][0x228] ;  /* 0x00008a00ff0e7b82 */ /* 0x000f220000000a00 */
[----:B------:R-:W-:Y:S01]  /*0070*/  CS2R R10, SRZ ;  /* 0x00000000000a7805 */ /* 0x000fe2000001ff00 */
[----:B------:R-:W-:Y:S01]  /*0080*/  ULDC.64 UR6, c[0x0][0x220] ;  /* 0x0000880000067ab9 */ /* 0x000fe20000000a00 */
[----:B-1----:R-:W-:-:S05]  /*0090*/  LOP3.LUT R3, R3, 0x7f, RZ, 0xc0, !PT ;  /* 0x0000007f03037812 */ /* 0x002fca00078ec0ff */
[----:B---3--:R-:W-:-:S05]  /*00a0*/  IMAD R0, R4, 0x80, R3 ;  /* 0x0000008004007824 */ /* 0x008fca00078e0203 */
[----:B------:R-:W-:Y:S02]  /*00b0*/  SHF.R.S32.HI R3, RZ, 0x1f, R0 ;  /* 0x0000001fff037819 */ /* 0x000fe40000011400 */
[----:B------:R-:W-:Y:S02]  /*00c0*/  ISETP.GE.AND P0, PT, R0, 0x400, PT ;  /* 0x000004000000780c */ /* 0x000fe40003f06270 */
[----:B------:R-:W-:Y:S02]  /*00d0*/  LEA.HI R5, R3, R0, RZ, 0x2 ;  /* 0x0000000003057211 */ /* 0x000fe400078f10ff */
[----:B------:R-:W1:Y:S02]  /*00e0*/  LDC.64 R2, c[0x0][0x218] ;  /* 0x00008600ff027b82 */ /* 0x000e640000000a00 */
[----:B------:R-:W-:Y:S02]  /*00f0*/  SHF.R.S32.HI R6, RZ, 0x2, R5 ;  /* 0x00000002ff067819 */ /* 0x000fe40000011405 */
[----:B------:R-:W-:-:S02]  /*0100*/  LOP3.LUT R5, R5, 0xfffffffc, RZ, 0xc0, !PT ;  /* 0xfffffffc05057812 */ /* 0x000fc400078ec0ff */
[----:B------:R-:W-:-:S04]  /*0110*/  LEA.HI R7, R6, R6, RZ, 0x2 ;  /* 0x0000000606077211 */ /* 0x000fc800078f10ff */
[----:B------:R-:W-:-:S05]  /*0120*/  LOP3.LUT R7, R7, 0xfffffffc, RZ, 0xc0, !PT ;  /* 0xfffffffc07077812 */ /* 0x000fca00078ec0ff */
[----:B------:R-:W-:-:S04]  /*0130*/  IMAD.IADD R7, R6, 0x1, -R7 ;  /* 0x0000000106077824 */ /* 0x000fc800078e0a07 */
[----:B--2---:R-:W-:-:S05]  /*0140*/  IMAD.WIDE R12, R7, 0x8, R12 ;  /* 0x00000008070c7825 */ /* 0x004fca00078e020c */
[----:B------:R-:W2:Y:S01]  /*0150*/  @!P0 LDG.E.EL.64 R8, desc[UR4][R12.64] ;  /* 0x000000040c088981 */ /* 0x000ea2000c2e1b00 */
[----:B------:R-:W-:Y:S01]  /*0160*/  IMAD.IADD R5, R0, 0x1, -R5 ;  /* 0x0000000100057824 */ /* 0x000fe200078e0a05 */
[----:B------:R-:W-:-:S03]  /*0170*/  CS2R R6, SRZ ;  /* 0x0000000000067805 */ /* 0x000fc6000001ff00 */
[----:B-1----:R-:W-:-:S04]  /*0180*/  IMAD.WIDE R2, R5, 0x8, R2 ;  /* 0x0000000805027825 */ /* 0x002fc800078e0202 */
[C---:B----4-:R-:W-:Y:S01]  /*0190*/  IMAD.WIDE R14, R5.reuse, 0x8, R14 ;  /* 0x00000008050e7825 */ /* 0x050fe200078e020e */
[----:B------:R1:W3:Y:S04]  /*01a0*/  @!P0 LDG.E.EL.64 R10, desc[UR4][R2.64] ;  /* 0x00000004020a8981 */ /* 0x0002e8000c2e1b00 */
[----:B------:R-:W4:Y:S01]  /*01b0*/  @!P0 LDG.E.EL.64 R6, desc[UR4][R14.64] ;  /* 0x000000040e068981 */ /* 0x000f22000c2e1b00 */
[----:B-1----:R-:W1:Y:S02]  /*01c0*/  LDC.64 R2, c[0x0][0x230] ;  /* 0x00008c00ff027b82 */ /* 0x002e640000000a00 */
[----:B-1----:R-:W-:Y:S01]  /*01d0*/  IMAD.WIDE R2, R5, 0x4, R2 ;  /* 0x0000000405027825 */ /* 0x002fe200078e0202 */
[----:B--2---:R-:W-:-:S04]  /*01e0*/  SHF.R.U32.HI R17, RZ, 0x1e, R9 ;  /* 0x0000001eff117819 */ /* 0x004fc80000011609 */
[----:B------:R-:W-:-:S04]  /*01f0*/  LOP3.LUT R17, R17, 0x2, RZ, 0xc0, !PT ;  /* 0x0000000211117812 */ /* 0x000fc800078ec0ff */
[----:B------:R-:W-:Y:S02]  /*0200*/  IADD3 R16, P1, R8, R17, RZ ;  /* 0x0000001108107210 */ /* 0x000fe40007f3e0ff */
[----:B---3--:R-:W-:Y:S02]  /*0210*/  LEA R13, P2, R10, UR6, 0x2 ;  /* 0x000000060a0d7c11 */ /* 0x008fe4000f8410ff */
[----:B------:R-:W-:Y:S01]  /*0220*/  SHF.R.U32.HI R8, RZ, 0x1c, R11 ;  /* 0x0000001cff087819 */ /* 0x000fe2000001160b */
[----:B------:R-:W-:Y:S01]  /*0230*/  IMAD.X R17, RZ, RZ, R9, P1 ;  /* 0x000000ffff117224 */ /* 0x000fe200008e0609 */
[----:B------:R-:W-:Y:S02]  /*0240*/  SHF.R.S32.HI R9, RZ, 0x18, R4 ;  /* 0x00000018ff097819 */ /* 0x000fe40000011404 */
[----:B----4-:R-:W-:Y:S02]  /*0250*/  SHF.R.U32.HI R4, RZ, 0x1c, R7 ;  /* 0x0000001cff047819 */ /* 0x010fe40000011607 */
[----:B------:R-:W-:-:S02]  /*0260*/  SGXT R9, R9, 0x1 ;  /* 0x000000010909781a */ /* 0x000fc40000000200 */
[----:B------:R-:W-:Y:S02]  /*0270*/  LEA.HI.X R10, R10, UR7, R11, 0x2, P2 ;  /* 0x000000070a0a7c11 */ /* 0x000fe400090f140b */
[C---:B------:R-:W-:Y:S01]  /*0280*/  SHF.L.U64.HI R17, R16.reuse, 0x3, R17 ;  /* 0x0000000310117819 */ /* 0x040fe20000010211 */
[----:B------:R-:W-:Y:S01]  /*0290*/  IMAD.SHL.U32 R16, R16, 0x8, RZ ;  /* 0x0000000810107824 */ /* 0x000fe200078e00ff */
[----:B------:R-:W-:Y:S02]  /*02a0*/  LEA R11, P3, R6, UR6, 0x2 ;  /* 0x00000006060b7c11 */ /* 0x000fe4000f8610ff */
[----:B------:R-:W-:Y:S02]  /*02b0*/  LOP3.LUT R4, R4, 0x8, RZ, 0xc0, !PT ;  /* 0x0000000804047812 */ /* 0x000fe400078ec0ff */
[----:B------:R-:W-:Y:S02]  /*02c0*/  LOP3.LUT R8, R8, 0x8, RZ, 0xc0, !PT ;  /* 0x0000000808087812 */ /* 0x000fe400078ec0ff */
[----:B------:R-:W-:-:S02]  /*02d0*/  LEA.HI R9, R9, R0, RZ, 0x4 ;  /* 0x0000000009097211 */ /* 0x000fc400078f20ff */
[----:B------:R-:W-:Y:S02]  /*02e0*/  LEA.HI.X R7, R6, UR7, R7, 0x2, P3 ;  /* 0x0000000706077c11 */ /* 0x000fe400098f1407 */
[C---:B------:R-:W-:Y:S02]  /*02f0*/  IADD3 R6, P3, P4, R16.reuse, R11, R4 ;  /* 0x0000000b10067210 */ /* 0x040fe40007c7e004 */
[----:B------:R-:W-:Y:S02]  /*0300*/  IADD3 R8, P2, P1, R16, R13, R8 ;  /* 0x0000000d10087210 */ /* 0x000fe4000795e008 */
[----:B------:R-:W-:Y:S02]  /*0310*/  CS2R R12, SRZ ;  /* 0x00000000000c7805 */ /* 0x000fe4000001ff00 */
[----:B------:R-:W-:Y:S02]  /*0320*/  SHF.R.S32.HI R4, RZ, 0x4, R9 ;  /* 0x00000004ff047819 */ /* 0x000fe40000011409 */
[----:B------:R-:W-:-:S02]  /*0330*/  IADD3.X R9, R17, R10, RZ, P2, P1 ;  /* 0x0000000a11097210 */ /* 0x000fc400017e24ff */
[----:B------:R-:W-:Y:S01]  /*0340*/  IADD3.X R7, R17, R7, RZ, P3, P4 ;  /* 0x0000000711077210 */ /* 0x000fe20001fe84ff */
[----:B------:R-:W-:Y:S02]  /*0350*/  IMAD.SHL.U32 R11, R4, 0x4, RZ ;  /* 0x00000004040b7824 */ /* 0x000fe400078e00ff */
[----:B------:R-:W-:Y:S01]  /*0360*/  IMAD.MOV.U32 R10, RZ, RZ, RZ ;  /* 0x000000ffff0a7224 */ /* 0x000fe200078e00ff */
[----:B------:R-:W1:Y:S01]  /*0370*/  LDC.64 R4, c[0x0][0x238] ;  /* 0x00008e00ff047b82 */ /* 0x000e620000000a00 */
[----:B------:R-:W-:-:S04]  /*0380*/  IMAD.WIDE R8, R11, 0x4, R8 ;  /* 0x000000040b087825 */ /* 0x000fc800078e0208 */
[----:B------:R-:W-:Y:S01]  /*0390*/  IMAD.WIDE R6, R11, 0x4, R6 ;  /* 0x000000040b067825 */ /* 0x000fe200078e0206 */
[----:B------:R-:W2:Y:S04]  /*03a0*/  @!P0 LDG.E.EL R13, desc[UR4][R8.64] ;  /* 0x00000004080d8981 */ /* 0x000ea8000c2e1900 */
[----:B------:R-:W2:Y:S04]  /*03b0*/  @!P0 LDG.E.EL R12, desc[UR4][R6.64] ;  /* 0x00000004060c8981 */ /* 0x000ea8000c2e1900 */
[----:B------:R-:W3:Y:S01]  /*03c0*/  @!P0 LDG.E.EL R10, desc[UR4][R2.64] ;  /* 0x00000004020a8981 */ /* 0x000ee2000c2e1900 */
[----:B-1----:R-:W-:-:S04]  /*03d0*/  IMAD.WIDE R4, R0, 0x4, R4 ;  /* 0x0000000400047825 */ /* 0x002fc800078e0204 */
[----:B--2---:R-:W-:-:S04]  /*03e0*/  FADD R12, R12, -R13 ;  /* 0x8000000d0c0c7221 */ /* 0x004fc80000000000 */
[----:B---3--:R-:W-:Y:S01]  /*03f0*/  FFMA R13, R12, R10, R13 ;  /* 0x0000000a0c0d7223 */ /* 0x008fe2000000000d */
[----:B------:R-:W-:Y:S06]  /*0400*/  @P0 EXIT ;  /* 0x000000000000094d */ /* 0x000fec0003800000 */
[----:B------:R-:W-:Y:S01]  /*0410*/  STG.E desc[UR4][R4.64], R13 ;  /* 0x0000000d04007986 */ /* 0x000fe2000c101904 */
[----:B------:R-:W-:Y:S05]  /*0420*/  EXIT ;  /* 0x000000000000794d */ /* 0x000fea0003800000 */
.L_x_0:
[----:B------:R-:W-:-:S00]  /*0430*/  BRA `(.L_x_0) ;  /* 0xfffffffc00fc7947 */ /* 0x000fc0000383ffff */
[----:B------:R-:W-:-:S00]  /*0440*/  NOP ;  /* 0x0000000000007918 */ /* 0x000fc00000000000 */
        /* <DEDUP_REMOVED lines=11> */
.L_x_1:


//--------------------- .nv.constant0.triton_poi_fused__unsafe_index_add_mul_sub_119 --------------------------
	.section	.nv.constant0.triton_poi_fused__unsafe_index_add_mul_sub_119,"a",@progbits
	.sectionflags	@""
	.align	4
.nv.constant0.triton_poi_fused__unsafe_index_add_mul_sub_119:
	.zero		580
